//
// Generated by NVIDIA NVVM Compiler
//
// Compiler Build ID: CL-36424714
// Cuda compilation tools, release 13.0, V13.0.88
// Based on NVVM 20.0.0
//

.version 9.0
.target sm_100
.address_size 64

	// .globl	_Z3addPiS_S_i

.visible .entry _Z3addPiS_S_i(
	.param .u64 .ptr .align 1 _Z3addPiS_S_i_param_0,
	.param .u64 .ptr .align 1 _Z3addPiS_S_i_param_1,
	.param .u64 .ptr .align 1 _Z3addPiS_S_i_param_2,
	.param .u32 _Z3addPiS_S_i_param_3
)
{
	.reg .pred 	%p<2>;
	.reg .b32 	%r<7>;
	.reg .b64 	%rd<11>;

	ld.param.u64 	%rd1, [_Z3addPiS_S_i_param_0];
	ld.param.u64 	%rd2, [_Z3addPiS_S_i_param_1];
	ld.param.u64 	%rd3, [_Z3addPiS_S_i_param_2];
	ld.param.u32 	%r2, [_Z3addPiS_S_i_param_3];
	mov.u32 	%r3, %ctaid.x;
	mad.lo.s32 	%r1, %r2, 1000, %r3;
	setp.gt.s32 	%p1, %r1, 999999;
	@%p1 bra 	$L__BB0_2;
	cvta.to.global.u64 	%rd4, %rd1;
	cvta.to.global.u64 	%rd5, %rd2;
	cvta.to.global.u64 	%rd6, %rd3;
	mul.wide.s32 	%rd7, %r1, 4;
	add.s64 	%rd8, %rd4, %rd7;
	ld.global.u32 	%r4, [%rd8];
	add.s64 	%rd9, %rd5, %rd7;
	ld.global.u32 	%r5, [%rd9];
	add.s32 	%r6, %r5, %r4;
	add.s64 	%rd10, %rd6, %rd7;
	st.global.u32 	[%rd10], %r6;
$L__BB0_2:
	ret;

}


// ===== COMPILED SASS (sm_100) =====

	.target	sm_100

	.elftype	@"ET_EXEC"


//--------------------- .note.nv.tkinfo           --------------------------
	.section	.note.nv.tkinfo,"",@"SHT_NOTE"
	.sectionflags	@"SHF_NOTE_NV_TKINFO"
	.tkinfo
        /*0018*/ 	.word	0x00000002
        /*0030*/ 	.string	""
        /*0030*/ 	.string	"ptxas"
        /*0030*/ 	.string	"Cuda compilation tools, release 13.0, V13.0.88"
        /*0030*/ 	.string	"Build cuda_13.0.r13.0/compiler.36424714_0"
        /*0030*/ 	.string	"-arch sm_100 -m 64 "



//--------------------- .note.nv.cuinfo           --------------------------
	.section	.note.nv.cuinfo,"",@"SHT_NOTE"
	.sectionflags	@"SHF_NOTE_NV_CUINFO"
        /*0018*/ 	.short	0x0002
        /*001a*/ 	.short	0x0064
        /*001c*/ 	.short	0x0082
	.zero		2


//--------------------- .nv.info                  --------------------------
	.section	.nv.info,"",@"SHT_CUDA_INFO"
	.align	4


	//----- nvinfo : EIATTR_REGCOUNT
	.align		4
        /*0000*/ 	.byte	0x04, 0x2f
        /*0002*/ 	.short	(.L_1 - .L_0)
	.align		4
.L_0:
        /*0004*/ 	.word	index@(_Z3addPiS_S_i)
        /*0008*/ 	.word	0x0000000c


	//----- nvinfo : EIATTR_FRAME_SIZE
	.align		4
.L_1:
        /*000c*/ 	.byte	0x04, 0x11
        /*000e*/ 	.short	(.L_3 - .L_2)
	.align		4
.L_2:
        /*0010*/ 	.word	index@(_Z3addPiS_S_i)
        /*0014*/ 	.word	0x00000000


	//----- nvinfo : EIATTR_MIN_STACK_SIZE
	.align		4
.L_3:
        /*0018*/ 	.byte	0x04, 0x12
        /*001a*/ 	.short	(.L_5 - .L_4)
	.align		4
.L_4:
        /*001c*/ 	.word	index@(_Z3addPiS_S_i)
        /*0020*/ 	.word	0x00000000
.L_5:


//--------------------- .nv.compat                --------------------------
	.section	.nv.compat,"",@"SHT_CUDA_COMPAT_INFO"
	.align	4
        /*0000*/ 	.byte	0x02, 0x09, 0x00, 0x00, 0x02, 0x02, 0x01, 0x00, 0x02, 0x05, 0x05, 0x00, 0x03, 0x07, 0x01, 0x01
        /*0010*/ 	.byte	0x02, 0x03, 0x00, 0x00, 0x02, 0x06, 0x01, 0x00, 0x04, 0x0b, 0x08, 0x00, 0x09, 0x00, 0x00, 0x00
        /*0020*/ 	.byte	0x00, 0x00, 0x00, 0x00


//--------------------- .nv.info._Z3addPiS_S_i    --------------------------
	.section	.nv.info._Z3addPiS_S_i,"",@"SHT_CUDA_INFO"
	.sectionflags	@""
	.align	4


	//----- nvinfo : EIATTR_CUDA_API_VERSION
	.align		4
        /*0000*/ 	.byte	0x04, 0x37
        /*0002*/ 	.short	(.L_7 - .L_6)
.L_6:
        /*0004*/ 	.word	0x00000082


	//----- nvinfo : EIATTR_KPARAM_INFO
	.align		4
.L_7:
        /*0008*/ 	.byte	0x04, 0x17
        /*000a*/ 	.short	(.L_9 - .L_8)
.L_8:
        /*000c*/ 	.word	0x00000000
        /*0010*/ 	.short	0x0003
        /*0012*/ 	.short	0x0018
        /*0014*/ 	.byte	0x00, 0xf0, 0x11, 0x00


	//----- nvinfo : EIATTR_KPARAM_INFO
	.align		4
.L_9:
        /*0018*/ 	.byte	0x04, 0x17
        /*001a*/ 	.short	(.L_11 - .L_10)
.L_10:
        /*001c*/ 	.word	0x00000000
        /*0020*/ 	.short	0x0002
        /*0022*/ 	.short	0x0010
        /*0024*/ 	.byte	0x00, 0xf5, 0x21, 0x00


	//----- nvinfo : EIATTR_KPARAM_INFO
	.align		4
.L_11:
        /*0028*/ 	.byte	0x04, 0x17
        /*002a*/ 	.short	(.L_13 - .L_12)
.L_12:
        /*002c*/ 	.word	0x00000000
        /*0030*/ 	.short	0x0001
        /*0032*/ 	.short	0x0008
        /*0034*/ 	.byte	0x00, 0xf5, 0x21, 0x00


	//----- nvinfo : EIATTR_KPARAM_INFO
	.align		4
.L_13:
        /*0038*/ 	.byte	0x04, 0x17
        /*003a*/ 	.short	(.L_15 - .L_14)
.L_14:
        /*003c*/ 	.word	0x00000000
        /*0040*/ 	.short	0x0000
        /*0042*/ 	.short	0x0000
        /*0044*/ 	.byte	0x00, 0xf5, 0x21, 0x00


	//----- nvinfo : EIATTR_SPARSE_MMA_MASK
	.align		4
.L_15:
        /*0048*/ 	.byte	0x03, 0x50
        /*004a*/ 	.short	0x0000


	//----- nvinfo : EIATTR_MAXREG_COUNT
	.align		4
        /*004c*/ 	.byte	0x03, 0x1b
        /*004e*/ 	.short	0x00ff


	//----- nvinfo : EIATTR_MERCURY_ISA_VERSION
	.align		4
        /*0050*/ 	.byte	0x03, 0x5f
        /*0052*/ 	.short	0x0101


	//----- nvinfo : EIATTR_VRC_CTA_INIT_COUNT
	.align		4
        /*0054*/ 	.byte	0x02, 0x4a
	.zero		1
	.zero		1


	//----- nvinfo : EIATTR_EXIT_INSTR_OFFSETS
	.align		4
        /*0058*/ 	.byte	0x04, 0x1c
        /*005a*/ 	.short	(.L_17 - .L_16)


	//   ....[0]....
.L_16:
        /*005c*/ 	.word	0x00000050


	//   ....[1]....
        /*0060*/ 	.word	0x00000110


	//----- nvinfo : EIATTR_CBANK_PARAM_SIZE
	.align		4
.L_17:
        /*0064*/ 	.byte	0x03, 0x19
        /*0066*/ 	.short	0x001c


	//----- nvinfo : EIATTR_PARAM_CBANK
	.align		4
        /*0068*/ 	.byte	0x04, 0x0a
        /*006a*/ 	.short	(.L_19 - .L_18)
	.align		4
.L_18:
        /*006c*/ 	.word	index@(.nv.constant0._Z3addPiS_S_i)
        /*0070*/ 	.short	0x0380
        /*0072*/ 	.short	0x001c


	//----- nvinfo : EIATTR_SW_WAR
	.align		4
.L_19:
        /*0074*/ 	.byte	0x04, 0x36
        /*0076*/ 	.short	(.L_21 - .L_20)
.L_20:
        /*0078*/ 	.word	0x00000008
.L_21:


//--------------------- .nv.callgraph             --------------------------
	.section	.nv.callgraph,"",@"SHT_CUDA_CALLGRAPH"
	.align	4
	.sectionentsize	8
	.align		4
        /*0000*/ 	.word	0x00000000
	.align		4
        /*0004*/ 	.word	0xffffffff
	.align		4
        /*0008*/ 	.word	0x00000000
	.align		4
        /*000c*/ 	.word	0xfffffffe
	.align		4
        /*0010*/ 	.word	0x00000000
	.align		4
        /*0014*/ 	.word	0xfffffffd
	.align		4
        /*0018*/ 	.word	0x00000000
	.align		4
        /*001c*/ 	.word	0xfffffffc


//--------------------- .text._Z3addPiS_S_i       --------------------------
	.section	.text._Z3addPiS_S_i,"ax",@progbits
	.align	128
        .global         _Z3addPiS_S_i
        .type           _Z3addPiS_S_i,@function
        .size           _Z3addPiS_S_i,(.L_x_1 - _Z3addPiS_S_i)
        .other          _Z3addPiS_S_i,@"STO_CUDA_ENTRY STV_DEFAULT"
_Z3addPiS_S_i:
.text._Z3addPiS_S_i:
[----:B------:R-:W-:Y:S01]  /*0000*/  LDC R1, c[0x0][0x37c] ;  /* 0x0000df00ff017b82 */ /* 0x000fe20000000800 */
[----:B------:R-:W0:Y:S07]  /*0010*/  S2R R9, SR_CTAID.X ;  /* 0x0000000000097919 */ /* 0x000e2e0000002500 */
[----:B------:R-:W0:Y:S02]  /*0020*/  LDC R0, c[0x0][0x398] ;  /* 0x0000e600ff007b82 */ /* 0x000e240000000800 */
[----:B0-----:R-:W-:-:S05]  /*0030*/  IMAD R9, R0, 0x3e8, R9 ;  /* 0x000003e800097824 */ /* 0x001fca00078e0209 */
[----:B------:R-:W-:-:S13]  /*0040*/  ISETP.GT.AND P0, PT, R9, 0xf423f, PT ;  /* 0x000f423f0900780c */ /* 0x000fda0003f04270 */
[----:B------:R-:W-:Y:S05]  /*0050*/  @P0 EXIT ;  /* 0x000000000000094d */ /* 0x000fea0003800000 */
[----:B------:R-:W0:Y:S01]  /*0060*/  LDC.64 R2, c[0x0][0x380] ;  /* 0x0000e000ff027b82 */ /* 0x000e220000000a00 */
[----:B------:R-:W1:Y:S07]  /*0070*/  LDCU.64 UR4, c[0x0][0x358] ;  /* 0x00006b00ff0477ac */ /* 0x000e6e0008000a00 */
[----:B------:R-:W2:Y:S08]  /*0080*/  LDC.64 R4, c[0x0][0x388] ;  /* 0x0000e200ff047b82 */ /* 0x000eb00000000a00 */
[----:B------:R-:W3:Y:S01]  /*0090*/  LDC.64 R6, c[0x0][0x390] ;  /* 0x0000e400ff067b82 */ /* 0x000ee20000000a00 */
[----:B0-----:R-:W-:-:S06]  /*00a0*/  IMAD.WIDE R2, R9, 0x4, R2 ;  /* 0x0000000409027825 */ /* 0x001fcc00078e0202 */
[----:B-1----:R-:W4:Y:S01]  /*00b0*/  LDG.E R2, desc[UR4][R2.64] ;  /* 0x0000000402027981 */ /* 0x002f22000c1e1900 */
[----:B--2---:R-:W-:-:S06]  /*00c0*/  IMAD.WIDE R4, R9, 0x4, R4 ;  /* 0x0000000409047825 */ /* 0x004fcc00078e0204 */
[----:B------:R-:W4:Y:S01]  /*00d0*/  LDG.E R5, desc[UR4][R4.64] ;  /* 0x0000000404057981 */ /* 0x000f22000c1e1900 */
[----:B---3--:R-:W-:Y:S01]  /*00e0*/  IMAD.WIDE R6, R9, 0x4, R6 ;  /* 0x0000000409067825 */ /* 0x008fe200078e0206 */
[----:B----4-:R-:W-:-:S05]  /*00f0*/  IADD3 R9, PT, PT, R2, R5, RZ ;  /* 0x0000000502097210 */ /* 0x010fca0007ffe0ff */
[----:B------:R-:W-:Y:S01]  /*0100*/  STG.E desc[UR4][R6.64], R9 ;  /* 0x0000000906007986 */ /* 0x000fe2000c101904 */
[----:B------:R-:W-:Y:S05]  /*0110*/  EXIT ;  /* 0x000000000000794d */ /* 0x000fea0003800000 */
.L_x_0:
[----:B------:R-:W-:-:S00]  /*0120*/  BRA `(.L_x_0) ;  /* 0xfffffffc00fc7947 */ /* 0x000fc0000383ffff */
[----:B------:R-:W-:-:S00]  /*0130*/  NOP ;  /* 0x0000000000007918 */ /* 0x000fc00000000000 */
        /* <DEDUP_REMOVED lines=12> */
.L_x_1:


//--------------------- .nv.shared.reserved.0     --------------------------
	.section	.nv.shared.reserved.0,"aw",@nobits
	.weak		__nv_reservedSMEM_offset_0_alias
	.size		__nv_reservedSMEM_offset_0_alias, 0, 64
	.other		__nv_reservedSMEM_offset_0_alias,@"STO_CUDA_RESERVED_SHARED STV_DEFAULT"
__nv_reservedSMEM_offset_0_alias:
	.zero		0
	.zero		64


//--------------------- .nv.constant0._Z3addPiS_S_i --------------------------
	.section	.nv.constant0._Z3addPiS_S_i,"a",@progbits
	.sectionflags	@""
	.align	4
.nv.constant0._Z3addPiS_S_i:
	.zero		924


//--------------------- SYMBOLS --------------------------

	.type		.nv.reservedSmem.offset0,@object
	.size		.nv.reservedSmem.offset0,0x4
